	.headerflags	@"EF_CUDA_TEXMODE_UNIFIED EF_CUDA_64BIT_ADDRESS EF_CUDA_ACCELERATORS EF_CUDA_SM90 EF_CUDA_VIRTUAL_SM(EF_CUDA_SM90)"
	.elftype	@"ET_EXEC"


//--------------------- .nv.info                  --------------------------
	.section	.nv.info,"",@"SHT_CUDA_INFO"
	.align	4


	//----- nvinfo : EIATTR_REGCOUNT
	.align		4
        /*0000*/ 	.byte	0x04, 0x2f
        /*0002*/ 	.short	(.L_1 - .L_0)
	.align		4
.L_0:
        /*0004*/ 	.word	index@(triton_poi_fused__unsafe_index_add_mul_sub_4)
        /*0008*/ 	.word	0x00000014


	//----- nvinfo : EIATTR_MIN_STACK_SIZE
	.align		4
.L_1:
        /*000c*/ 	.byte	0x04, 0x12
        /*000e*/ 	.short	(.L_3 - .L_2)
	.align		4
.L_2:
        /*0010*/ 	.word	index@(triton_poi_fused__unsafe_index_add_mul_sub_4)
        /*0014*/ 	.word	0x00000000


	//----- nvinfo : EIATTR_FRAME_SIZE
	.align		4
.L_3:
        /*0018*/ 	.byte	0x04, 0x11
        /*001a*/ 	.short	(.L_5 - .L_4)
	.align		4
.L_4:
        /*001c*/ 	.word	index@(triton_poi_fused__unsafe_index_add_mul_sub_4)
        /*0020*/ 	.word	0x00000000


	//----- nvinfo : EIATTR_MIN_STACK_SIZE
	.align		4
.L_5:
        /*0024*/ 	.byte	0x04, 0x12
        /*0026*/ 	.short	(.L_7 - .L_6)
	.align		4
.L_6:
        /*0028*/ 	.word	index@(triton_poi_fused__unsafe_index_add_mul_sub_4)
        /*002c*/ 	.word	0x00000000
.L_7:


//--------------------- .nv.info.triton_poi_fused__unsafe_index_add_mul_sub_4 --------------------------
	.section	.nv.info.triton_poi_fused__unsafe_index_add_mul_sub_4,"",@"SHT_CUDA_INFO"
	.sectionflags	@""
	.align	4


	//----- nvinfo : EIATTR_CUDA_API_VERSION
	.align		4
        /*0000*/ 	.byte	0x04, 0x37
        /*0002*/ 	.short	(.L_9 - .L_8)
.L_8:
        /*0004*/ 	.word	0x0000007c


	//----- nvinfo : EIATTR_KPARAM_INFO
	.align		4
.L_9:
        /*0008*/ 	.byte	0x04, 0x17
        /*000a*/ 	.short	(.L_11 - .L_10)
.L_10:
        /*000c*/ 	.word	0x00000000
        /*0010*/ 	.short	0x0008
        /*0012*/ 	.short	0x0040
        /*0014*/ 	.byte	0x00, 0xf0, 0x11, 0x00


	//----- nvinfo : EIATTR_KPARAM_INFO
	.align		4
.L_11:
        /*0018*/ 	.byte	0x04, 0x17
        /*001a*/ 	.short	(.L_13 - .L_12)
.L_12:
        /*001c*/ 	.word	0x00000000
        /*0020*/ 	.short	0x0007
        /*0022*/ 	.short	0x0038
        /*0024*/ 	.byte	0x00, 0xf4, 0x21, 0x00


	//----- nvinfo : EIATTR_KPARAM_INFO
	.align		4
.L_13:
        /*0028*/ 	.byte	0x04, 0x17
        /*002a*/ 	.short	(.L_15 - .L_14)
.L_14:
        /*002c*/ 	.word	0x00000000
        /*0030*/ 	.short	0x0006
        /*0032*/ 	.short	0x0030
        /*0034*/ 	.byte	0x00, 0xf4, 0x21, 0x00


	//----- nvinfo : EIATTR_KPARAM_INFO
	.align		4
.L_15:
        /*0038*/ 	.byte	0x04, 0x17
        /*003a*/ 	.short	(.L_17 - .L_16)
.L_16:
        /*003c*/ 	.word	0x00000000
        /*0040*/ 	.short	0x0005
        /*0042*/ 	.short	0x0028
        /*0044*/ 	.byte	0x00, 0xf4, 0x21, 0x00


	//----- nvinfo : EIATTR_KPARAM_INFO
	.align		4
.L_17:
        /*0048*/ 	.byte	0x04, 0x17
        /*004a*/ 	.short	(.L_19 - .L_18)
.L_18:
        /*004c*/ 	.word	0x00000000
        /*0050*/ 	.short	0x0004
        /*0052*/ 	.short	0x0020
        /*0054*/ 	.byte	0x00, 0xf4, 0x21, 0x00


	//----- nvinfo : EIATTR_KPARAM_INFO
	.align		4
.L_19:
        /*0058*/ 	.byte	0x04, 0x17
        /*005a*/ 	.short	(.L_21 - .L_20)
.L_20:
        /*005c*/ 	.word	0x00000000
        /*0060*/ 	.short	0x0003
        /*0062*/ 	.short	0x0018
        /*0064*/ 	.byte	0x00, 0xf4, 0x21, 0x00


	//----- nvinfo : EIATTR_KPARAM_INFO
	.align		4
.L_21:
        /*0068*/ 	.byte	0x04, 0x17
        /*006a*/ 	.short	(.L_23 - .L_22)
.L_22:
        /*006c*/ 	.word	0x00000000
        /*0070*/ 	.short	0x0002
        /*0072*/ 	.short	0x0010
        /*0074*/ 	.byte	0x00, 0xf4, 0x21, 0x00


	//----- nvinfo : EIATTR_KPARAM_INFO
	.align		4
.L_23:
        /*0078*/ 	.byte	0x04, 0x17
        /*007a*/ 	.short	(.L_25 - .L_24)
.L_24:
        /*007c*/ 	.word	0x00000000
        /*0080*/ 	.short	0x0001
        /*0082*/ 	.short	0x0008
        /*0084*/ 	.byte	0x00, 0xf4, 0x21, 0x00


	//----- nvinfo : EIATTR_KPARAM_INFO
	.align		4
.L_25:
        /*0088*/ 	.byte	0x04, 0x17
        /*008a*/ 	.short	(.L_27 - .L_26)
.L_26:
        /*008c*/ 	.word	0x00000000
        /*0090*/ 	.short	0x0000
        /*0092*/ 	.short	0x0000
        /*0094*/ 	.byte	0x00, 0xf4, 0x21, 0x00


	//----- nvinfo : EIATTR_SPARSE_MMA_MASK
	.align		4
.L_27:
        /*0098*/ 	.byte	0x03, 0x50
        /*009a*/ 	.short	0x0000


	//----- nvinfo : EIATTR_MAXREG_COUNT
	.align		4
        /*009c*/ 	.byte	0x03, 0x1b
        /*009e*/ 	.short	0x00ff


	//----- nvinfo : EIATTR_EXIT_INSTR_OFFSETS
	.align		4
        /*00a0*/ 	.byte	0x04, 0x1c
        /*00a2*/ 	.short	(.L_29 - .L_28)


	//   ....[0]....
.L_28:
        /*00a4*/ 	.word	0x000002c0


	//   ....[1]....
        /*00a8*/ 	.word	0x000002e0


	//----- nvinfo : EIATTR_REQNTID
	.align		4
.L_29:
        /*00ac*/ 	.byte	0x04, 0x10
        /*00ae*/ 	.short	(.L_31 - .L_30)
.L_30:
        /*00b0*/ 	.word	0x00000080
        /*00b4*/ 	.word	0x00000001
        /*00b8*/ 	.word	0x00000001


	//----- nvinfo : EIATTR_CBANK_PARAM_SIZE
	.align		4
.L_31:
        /*00bc*/ 	.byte	0x03, 0x19
        /*00be*/ 	.short	0x0044


	//----- nvinfo : EIATTR_PARAM_CBANK
	.align		4
        /*00c0*/ 	.byte	0x04, 0x0a
        /*00c2*/ 	.short	(.L_33 - .L_32)
	.align		4
.L_32:
        /*00c4*/ 	.word	index@(.nv.constant0.triton_poi_fused__unsafe_index_add_mul_sub_4)
        /*00c8*/ 	.short	0x0210
        /*00ca*/ 	.short	0x0044


	//----- nvinfo : EIATTR_SW_WAR
	.align		4
.L_33:
        /*00cc*/ 	.byte	0x04, 0x36
        /*00ce*/ 	.short	(.L_35 - .L_34)
.L_34:
        /*00d0*/ 	.word	0x00000008
.L_35:


//--------------------- .nv.callgraph             --------------------------
	.section	.nv.callgraph,"",@"SHT_CUDA_CALLGRAPH"
	.align	4
	.sectionentsize	8
	.align		4
        /*0000*/ 	.word	0x00000000
	.align		4
        /*0004*/ 	.word	0xffffffff
	.align		4
        /*0008*/ 	.word	0x00000000
	.align		4
        /*000c*/ 	.word	0xfffffffe
	.align		4
        /*0010*/ 	.word	0x00000000
	.align		4
        /*0014*/ 	.word	0xfffffffd
	.align		4
        /*0018*/ 	.word	0x00000000
	.align		4
        /*001c*/ 	.word	0xfffffffc


//--------------------- .text.triton_poi_fused__unsafe_index_add_mul_sub_4 --------------------------
	.section	.text.triton_poi_fused__unsafe_index_add_mul_sub_4,"ax",@progbits
	.align	128
        .global         triton_poi_fused__unsafe_index_add_mul_sub_4
        .type           triton_poi_fused__unsafe_index_add_mul_sub_4,@function
        .size           triton_poi_fused__unsafe_index_add_mul_sub_4,(.L_x_1 - triton_poi_fused__unsafe_index_add_mul_sub_4)
        .other          triton_poi_fused__unsafe_index_add_mul_sub_4,@"STO_CUDA_ENTRY STV_DEFAULT"
triton_poi_fused__unsafe_index_add_mul_sub_4:
.text.triton_poi_fused__unsafe_index_add_mul_sub_4:
[----:B------:R-:W0:Y:S02]  /*0000*/  LDC R1, c[0x0][0x28] ;  /* 0x00000a00ff017b82 */ /* 0x000e240000000800 */
[----:B------:R-:W1:Y:S01]  /*0010*/  S2R R0, SR_TID.X ;  /* 0x0000000000007919 */ /* 0x000e620000002100 */
[----:B------:R-:W2:Y:S01]  /*0020*/  LDC.64 R4, c[0x0][0x238] ;  /* 0x00008e00ff047b82 */ /* 0x000ea20000000a00 */
[----:B------:R-:W-:Y:S01]  /*0030*/  ULDC.64 UR4, c[0x0][0x208] ;  /* 0x0000820000047ab9 */ /* 0x000fe20000000a00 */
[----:B------:R-:W3:Y:S06]  /*0040*/  S2R R9, SR_CTAID.X ;  /* 0x0000000000097919 */ /* 0x000eec0000002500 */
[----:B------:R-:W4:Y:S01]  /*0050*/  LDC.64 R6, c[0x0][0x228] ;  /* 0x00008a00ff067b82 */ /* 0x000f220000000a00 */
[----:B-1----:R-:W-:Y:S01]  /*0060*/  IMAD.SHL.U32 R0, R0, 0x2, RZ ;  /* 0x0000000200007824 */ /* 0x002fe200078e00ff */
[----:B---3--:R-:W-:-:S04]  /*0070*/  SHF.R.S32.HI R11, RZ, 0x17, R9 ;  /* 0x00000017ff0b7819 */ /* 0x008fc80000011409 */
[----:B------:R-:W-:Y:S02]  /*0080*/  LOP3.LUT R0, R0, 0xfe, RZ, 0xc0, !PT ;  /* 0x000000fe00007812 */ /* 0x000fe400078ec0ff */
[----:B------:R-:W-:-:S03]  /*0090*/  SGXT R11, R11, 0x1 ;  /* 0x000000010b0b781a */ /* 0x000fc60000000200 */
[----:B------:R-:W-:-:S05]  /*00a0*/  IMAD R0, R9, 0x100, R0 ;  /* 0x0000010009007824 */ /* 0x000fca00078e0200 */
[----:B------:R-:W-:Y:S02]  /*00b0*/  SHF.R.S32.HI R3, RZ, 0x1f, R0 ;  /* 0x0000001fff037819 */ /* 0x000fe40000011400 */
[-C--:B------:R-:W-:Y:S02]  /*00c0*/  LEA.HI R12, R11, R0.reuse, RZ, 0x4 ;  /* 0x000000000b0c7211 */ /* 0x080fe400078f20ff */
[----:B------:R-:W-:Y:S02]  /*00d0*/  LEA.HI R8, R3, R0, RZ, 0x2 ;  /* 0x0000000003087211 */ /* 0x000fe400078f10ff */
[----:B------:R-:W1:Y:S01]  /*00e0*/  LDC.64 R2, c[0x0][0x248] ;  /* 0x00009200ff027b82 */ /* 0x000e620000000a00 */
[----:B------:R-:W-:Y:S02]  /*00f0*/  ISETP.GE.AND P0, PT, R0, 0x100, PT ;  /* 0x000001000000780c */ /* 0x000fe40003f06270 */
[----:B------:R-:W-:Y:S02]  /*0100*/  SHF.R.S32.HI R9, RZ, 0x2, R8 ;  /* 0x00000002ff097819 */ /* 0x000fe40000011408 */
[----:B------:R-:W-:-:S02]  /*0110*/  LOP3.LUT R11, R8, 0xfffffffc, RZ, 0xc0, !PT ;  /* 0xfffffffc080b7812 */ /* 0x000fc400078ec0ff */
[----:B------:R-:W-:Y:S02]  /*0120*/  LEA.HI R10, R9, R9, RZ, 0x2 ;  /* 0x00000009090a7211 */ /* 0x000fe400078f10ff */
[----:B------:R-:W-:Y:S02]  /*0130*/  IADD3 R13, R0, -R11, RZ ;  /* 0x8000000b000d7210 */ /* 0x000fe40007ffe0ff */
[----:B------:R-:W-:Y:S02]  /*0140*/  LOP3.LUT R10, R10, 0xfffffffc, RZ, 0xc0, !PT ;  /* 0xfffffffc0a0a7812 */ /* 0x000fe400078ec0ff */
[----:B------:R-:W-:-:S03]  /*0150*/  SHF.R.S32.HI R15, RZ, 0x4, R12 ;  /* 0x00000004ff0f7819 */ /* 0x000fc6000001140c */
[----:B------:R-:W-:Y:S02]  /*0160*/  IMAD.IADD R11, R9, 0x1, -R10 ;  /* 0x00000001090b7824 */ /* 0x000fe400078e0a0a */
[----:B--2---:R-:W-:Y:S01]  /*0170*/  IMAD.WIDE R8, R13, 0x4, R4 ;  /* 0x000000040d087825 */ /* 0x004fe200078e0204 */
[----:B------:R-:W-:Y:S02]  /*0180*/  CS2R R12, SRZ ;  /* 0x00000000000c7805 */ /* 0x000fe4000001ff00 */
[----:B------:R-:W-:Y:S01]  /*0190*/  CS2R R4, SRZ ;  /* 0x0000000000047805 */ /* 0x000fe2000001ff00 */
[----:B----4-:R-:W-:-:S05]  /*01a0*/  IMAD.WIDE R6, R15, 0x4, R6 ;  /* 0x000000040f067825 */ /* 0x010fca00078e0206 */
[----:B------:R-:W2:Y:S04]  /*01b0*/  @!P0 LDG.E.EL.64 R4, desc[UR4][R8.64] ;  /* 0x0000000408048981 */ /* 0x000ea8000c2e1b00 */
[----:B------:R-:W3:Y:S04]  /*01c0*/  @!P0 LDG.E.EL R12, desc[UR4][R6.64] ;  /* 0x00000004060c8981 */ /* 0x000ee8000c2e1900 */
[----:B------:R-:W4:Y:S01]  /*01d0*/  @!P0 LDG.E.EL R13, desc[UR4][R6.64] ;  /* 0x00000004060d8981 */ /* 0x000f22000c2e1900 */
[----:B------:R-:W-:Y:S01]  /*01e0*/  CS2R R14, SRZ ;  /* 0x00000000000e7805 */ /* 0x000fe2000001ff00 */
[----:B-1----:R-:W-:-:S02]  /*01f0*/  IMAD.WIDE R2, R11, 0x4, R2 ;  /* 0x000000040b027825 */ /* 0x002fc400078e0202 */
[----:B------:R-:W1:Y:S03]  /*0200*/  LDC.64 R10, c[0x0][0x210] ;  /* 0x00008400ff0a7b82 */ /* 0x000e660000000a00 */
[----:B------:R-:W5:Y:S04]  /*0210*/  @!P0 LDG.E.EL R15, desc[UR4][R2.64] ;  /* 0x00000004020f8981 */ /* 0x000f68000c2e1900 */
[----:B------:R-:W5:Y:S01]  /*0220*/  @!P0 LDG.E.EL R14, desc[UR4][R2.64] ;  /* 0x00000004020e8981 */ /* 0x000f62000c2e1900 */
[----:B---3--:R-:W-:Y:S01]  /*0230*/  FADD R17, R12, -R12 ;  /* 0x8000000c0c117221 */ /* 0x008fe20000000000 */
[----:B----4-:R-:W-:-:S03]  /*0240*/  FADD R16, R13, -R13 ;  /* 0x8000000d0d107221 */ /* 0x010fc60000000000 */
[----:B--2---:R-:W-:Y:S01]  /*0250*/  FFMA R12, R17, R5, R12 ;  /* 0x00000005110c7223 */ /* 0x004fe2000000000c */
[----:B------:R-:W-:-:S03]  /*0260*/  FFMA R13, R16, R4, R13 ;  /* 0x00000004100d7223 */ /* 0x000fc6000000000d */
[----:B------:R-:W-:Y:S01]  /*0270*/  FADD R7, R12, -R12 ;  /* 0x8000000c0c077221 */ /* 0x000fe20000000000 */
[----:B------:R-:W-:Y:S01]  /*0280*/  FADD R6, R13, -R13 ;  /* 0x8000000d0d067221 */ /* 0x000fe20000000000 */
[----:B-1----:R-:W-:-:S04]  /*0290*/  IMAD.WIDE R4, R0, 0x4, R10 ;  /* 0x0000000400047825 */ /* 0x002fc800078e020a */
[----:B-----5:R-:W-:Y:S01]  /*02a0*/  FFMA R7, R7, R15, R12 ;  /* 0x0000000f07077223 */ /* 0x020fe2000000000c */
[----:B------:R-:W-:Y:S01]  /*02b0*/  FFMA R6, R6, R14, R13 ;  /* 0x0000000e06067223 */ /* 0x000fe2000000000d */
[----:B------:R-:W-:Y:S06]  /*02c0*/  @P0 EXIT ;  /* 0x000000000000094d */ /* 0x000fec0003800000 */
[----:B------:R-:W-:Y:S01]  /*02d0*/  STG.E.64 desc[UR4][R4.64], R6 ;  /* 0x0000000604007986 */ /* 0x000fe2000c101b04 */
[----:B------:R-:W-:Y:S05]  /*02e0*/  EXIT ;  /* 0x000000000000794d */ /* 0x000fea0003800000 */
.L_x_0:
[----:B------:R-:W-:-:S00]  /*02f0*/  BRA `(.L_x_0) ;  /* 0xfffffffc00fc7947 */ /* 0x000fc0000383ffff */
[----:B------:R-:W-:-:S00]  /*0300*/  NOP ;  /* 0x0000000000007918 */ /* 0x000fc00000000000 */
[----:B------:R-:W-:-:S00]  /*0310*/  NOP ;  /* 0x0000000000007918 */ /* 0x000fc00000000000 */
[----:B------:R-:W-:-:S00]  /*0320*/  NOP ;  /* 0x0000000000007918 */ /* 0x000fc00000000000 */
[----:B------:R-:W-:-:S00]  /*0330*/  NOP ;  /* 0x0000000000007918 */ /* 0x000fc00000000000 */
[----:B------:R-:W-:-:S00]  /*0340*/  NOP ;  /* 0x0000000000007918 */ /* 0x000fc00000000000 */
[----:B------:R-:W-:-:S00]  /*0350*/  NOP ;  /* 0x0000000000007918 */ /* 0x000fc00000000000 */
[----:B------:R-:W-:-:S00]  /*0360*/  NOP ;  /* 0x0000000000007918 */ /* 0x000fc00000000000 */
[----:B------:R-:W-:-:S00]  /*0370*/  NOP ;  /* 0x0000000000007918 */ /* 0x000fc00000000000 */
.L_x_1:


//--------------------- .nv.constant0.triton_poi_fused__unsafe_index_add_mul_sub_4 --------------------------
	.section	.nv.constant0.triton_poi_fused__unsafe_index_add_mul_sub_4,"a",@progbits
	.sectionflags	@""
	.align	4
.nv.constant0.triton_poi_fused__unsafe_index_add_mul_sub_4:
	.zero		596
